//
// Generated by NVIDIA NVVM Compiler
//
// Compiler Build ID: CL-36424714
// Cuda compilation tools, release 13.0, V13.0.88
// Based on NVVM 20.0.0
//

.version 9.0
.target sm_100
.address_size 64

	// .globl	_Z8kernelK1PfS_f
// _ZZ8kernelK1PfS_fE3shA has been demoted
// _ZZ8kernelK1PfS_fE3shB has been demoted

.visible .entry _Z8kernelK1PfS_f(
	.param .u64 .ptr .align 1 _Z8kernelK1PfS_f_param_0,
	.param .u64 .ptr .align 1 _Z8kernelK1PfS_f_param_1,
	.param .f32 _Z8kernelK1PfS_f_param_2
)
{
	.reg .pred 	%p<4>;
	.reg .b32 	%r<16>;
	.reg .b32 	%f<22>;
	.reg .b64 	%rd<8>;
	// demoted variable
	.shared .align 4 .b8 _ZZ8kernelK1PfS_fE3shA[24];
	// demoted variable
	.shared .align 4 .b8 _ZZ8kernelK1PfS_fE3shB[24];
	ld.param.u64 	%rd5, [_Z8kernelK1PfS_f_param_0];
	ld.param.u64 	%rd6, [_Z8kernelK1PfS_f_param_1];
	ld.param.f32 	%f2, [_Z8kernelK1PfS_f_param_2];
	mov.u32 	%r1, %ntid.x;
	mov.u32 	%r10, %ctaid.x;
	mov.u32 	%r2, %tid.x;
	mad.lo.s32 	%r15, %r1, %r10, %r2;
	setp.gt.s32 	%p1, %r15, 31;
	@%p1 bra 	$L__BB0_5;
	shl.b32 	%r11, %r2, 2;
	mov.u32 	%r12, _ZZ8kernelK1PfS_fE3shA;
	add.s32 	%r4, %r12, %r11;
	mov.u32 	%r13, _ZZ8kernelK1PfS_fE3shB;
	add.s32 	%r5, %r13, %r11;
	add.s32 	%r6, %r1, -1;
	mov.f32 	%f3, 0f3F800000;
	sub.f32 	%f1, %f3, %f2;
	mov.u32 	%r14, %nctaid.x;
	mul.lo.s32 	%r7, %r14, %r1;
	cvta.to.global.u64 	%rd1, %rd5;
	cvta.to.global.u64 	%rd2, %rd6;
$L__BB0_2:
	setp.ne.s32 	%p2, %r2, %r6;
	mul.wide.s32 	%rd7, %r15, 4;
	add.s64 	%rd3, %rd1, %rd7;
	ld.global.f32 	%f4, [%rd3];
	st.shared.f32 	[%r4], %f4;
	add.s64 	%rd4, %rd2, %rd7;
	ld.global.f32 	%f5, [%rd4];
	st.shared.f32 	[%r5], %f5;
	@%p2 bra 	$L__BB0_4;
	ld.global.f32 	%f6, [%rd3+4];
	st.shared.f32 	[%r4+4], %f6;
	ld.global.f32 	%f7, [%rd4+4];
	st.shared.f32 	[%r5+4], %f7;
	ld.global.f32 	%f8, [%rd3+8];
	st.shared.f32 	[%r4+8], %f8;
	ld.global.f32 	%f9, [%rd4+8];
	st.shared.f32 	[%r5+8], %f9;
$L__BB0_4:
	bar.sync 	0;
	ld.shared.f32 	%f10, [%r4];
	ld.shared.f32 	%f11, [%r4+4];
	add.f32 	%f12, %f10, %f11;
	ld.shared.f32 	%f13, [%r4+8];
	add.f32 	%f14, %f12, %f13;
	ld.shared.f32 	%f15, [%r5];
	ld.shared.f32 	%f16, [%r5+4];
	add.f32 	%f17, %f15, %f16;
	ld.shared.f32 	%f18, [%r5+8];
	add.f32 	%f19, %f17, %f18;
	mul.f32 	%f20, %f1, %f19;
	fma.rn.f32 	%f21, %f2, %f14, %f20;
	st.global.f32 	[%rd3], %f21;
	add.s32 	%r15, %r15, %r7;
	setp.lt.s32 	%p3, %r15, 32;
	@%p3 bra 	$L__BB0_2;
$L__BB0_5:
	ret;

}


// ===== COMPILED SASS (sm_100) =====

	.target	sm_100

	.elftype	@"ET_EXEC"


//--------------------- .note.nv.tkinfo           --------------------------
	.section	.note.nv.tkinfo,"",@"SHT_NOTE"
	.sectionflags	@"SHF_NOTE_NV_TKINFO"
	.tkinfo
        /*0018*/ 	.word	0x00000002
        /*0030*/ 	.string	""
        /*0030*/ 	.string	"ptxas"
        /*0030*/ 	.string	"Cuda compilation tools, release 13.0, V13.0.88"
        /*0030*/ 	.string	"Build cuda_13.0.r13.0/compiler.36424714_0"
        /*0030*/ 	.string	"-arch sm_100 -m 64 "



//--------------------- .note.nv.cuinfo           --------------------------
	.section	.note.nv.cuinfo,"",@"SHT_NOTE"
	.sectionflags	@"SHF_NOTE_NV_CUINFO"
        /*0018*/ 	.short	0x0002
        /*001a*/ 	.short	0x0064
        /*001c*/ 	.short	0x0082
	.zero		2


//--------------------- .nv.info                  --------------------------
	.section	.nv.info,"",@"SHT_CUDA_INFO"
	.align	4


	//----- nvinfo : EIATTR_REGCOUNT
	.align		4
        /*0000*/ 	.byte	0x04, 0x2f
        /*0002*/ 	.short	(.L_1 - .L_0)
	.align		4
.L_0:
        /*0004*/ 	.word	index@(_Z8kernelK1PfS_f)
        /*0008*/ 	.word	0x0000001a


	//----- nvinfo : EIATTR_FRAME_SIZE
	.align		4
.L_1:
        /*000c*/ 	.byte	0x04, 0x11
        /*000e*/ 	.short	(.L_3 - .L_2)
	.align		4
.L_2:
        /*0010*/ 	.word	index@(_Z8kernelK1PfS_f)
        /*0014*/ 	.word	0x00000000


	//----- nvinfo : EIATTR_MIN_STACK_SIZE
	.align		4
.L_3:
        /*0018*/ 	.byte	0x04, 0x12
        /*001a*/ 	.short	(.L_5 - .L_4)
	.align		4
.L_4:
        /*001c*/ 	.word	index@(_Z8kernelK1PfS_f)
        /*0020*/ 	.word	0x00000000
.L_5:


//--------------------- .nv.compat                --------------------------
	.section	.nv.compat,"",@"SHT_CUDA_COMPAT_INFO"
	.align	4
        /*0000*/ 	.byte	0x02, 0x09, 0x00, 0x00, 0x02, 0x02, 0x01, 0x00, 0x02, 0x05, 0x05, 0x00, 0x03, 0x07, 0x01, 0x01
        /*0010*/ 	.byte	0x02, 0x03, 0x00, 0x00, 0x02, 0x06, 0x01, 0x00, 0x04, 0x0b, 0x08, 0x00, 0x09, 0x00, 0x00, 0x00
        /*0020*/ 	.byte	0x00, 0x00, 0x00, 0x00


//--------------------- .nv.info._Z8kernelK1PfS_f --------------------------
	.section	.nv.info._Z8kernelK1PfS_f,"",@"SHT_CUDA_INFO"
	.sectionflags	@""
	.align	4


	//----- nvinfo : EIATTR_CUDA_API_VERSION
	.align		4
        /*0000*/ 	.byte	0x04, 0x37
        /*0002*/ 	.short	(.L_7 - .L_6)
.L_6:
        /*0004*/ 	.word	0x00000082


	//----- nvinfo : EIATTR_KPARAM_INFO
	.align		4
.L_7:
        /*0008*/ 	.byte	0x04, 0x17
        /*000a*/ 	.short	(.L_9 - .L_8)
.L_8:
        /*000c*/ 	.word	0x00000000
        /*0010*/ 	.short	0x0002
        /*0012*/ 	.short	0x0010
        /*0014*/ 	.byte	0x00, 0xf0, 0x11, 0x00


	//----- nvinfo : EIATTR_KPARAM_INFO
	.align		4
.L_9:
        /*0018*/ 	.byte	0x04, 0x17
        /*001a*/ 	.short	(.L_11 - .L_10)
.L_10:
        /*001c*/ 	.word	0x00000000
        /*0020*/ 	.short	0x0001
        /*0022*/ 	.short	0x0008
        /*0024*/ 	.byte	0x00, 0xf5, 0x21, 0x00


	//----- nvinfo : EIATTR_KPARAM_INFO
	.align		4
.L_11:
        /*0028*/ 	.byte	0x04, 0x17
        /*002a*/ 	.short	(.L_13 - .L_12)
.L_12:
        /*002c*/ 	.word	0x00000000
        /*0030*/ 	.short	0x0000
        /*0032*/ 	.short	0x0000
        /*0034*/ 	.byte	0x00, 0xf5, 0x21, 0x00


	//----- nvinfo : EIATTR_SPARSE_MMA_MASK
	.align		4
.L_13:
        /*0038*/ 	.byte	0x03, 0x50
        /*003a*/ 	.short	0x0000


	//----- nvinfo : EIATTR_MAXREG_COUNT
	.align		4
        /*003c*/ 	.byte	0x03, 0x1b
        /*003e*/ 	.short	0x00ff


	//----- nvinfo : EIATTR_NUM_BARRIERS
	.align		4
        /*0040*/ 	.byte	0x02, 0x4c
        /*0042*/ 	.byte	0x01
	.zero		1


	//----- nvinfo : EIATTR_MERCURY_ISA_VERSION
	.align		4
        /*0044*/ 	.byte	0x03, 0x5f
        /*0046*/ 	.short	0x0101


	//----- nvinfo : EIATTR_VRC_CTA_INIT_COUNT
	.align		4
        /*0048*/ 	.byte	0x02, 0x4a
	.zero		1
	.zero		1


	//----- nvinfo : EIATTR_EXIT_INSTR_OFFSETS
	.align		4
        /*004c*/ 	.byte	0x04, 0x1c
        /*004e*/ 	.short	(.L_15 - .L_14)


	//   ....[0]....
.L_14:
        /*0050*/ 	.word	0x00000060


	//   ....[1]....
        /*0054*/ 	.word	0x00000380


	//----- nvinfo : EIATTR_CRS_STACK_SIZE
	.align		4
.L_15:
        /*0058*/ 	.byte	0x04, 0x1e
        /*005a*/ 	.short	(.L_17 - .L_16)
.L_16:
        /*005c*/ 	.word	0x00000000


	//----- nvinfo : EIATTR_CBANK_PARAM_SIZE
	.align		4
.L_17:
        /*0060*/ 	.byte	0x03, 0x19
        /*0062*/ 	.short	0x0014


	//----- nvinfo : EIATTR_PARAM_CBANK
	.align		4
        /*0064*/ 	.byte	0x04, 0x0a
        /*0066*/ 	.short	(.L_19 - .L_18)
	.align		4
.L_18:
        /*0068*/ 	.word	index@(.nv.constant0._Z8kernelK1PfS_f)
        /*006c*/ 	.short	0x0380
        /*006e*/ 	.short	0x0014


	//----- nvinfo : EIATTR_SW_WAR
	.align		4
.L_19:
        /*0070*/ 	.byte	0x04, 0x36
        /*0072*/ 	.short	(.L_21 - .L_20)
.L_20:
        /*0074*/ 	.word	0x00000008
.L_21:


//--------------------- .nv.callgraph             --------------------------
	.section	.nv.callgraph,"",@"SHT_CUDA_CALLGRAPH"
	.align	4
	.sectionentsize	8
	.align		4
        /*0000*/ 	.word	0x00000000
	.align		4
        /*0004*/ 	.word	0xffffffff
	.align		4
        /*0008*/ 	.word	0x00000000
	.align		4
        /*000c*/ 	.word	0xfffffffe
	.align		4
        /*0010*/ 	.word	0x00000000
	.align		4
        /*0014*/ 	.word	0xfffffffd
	.align		4
        /*0018*/ 	.word	0x00000000
	.align		4
        /*001c*/ 	.word	0xfffffffc


//--------------------- .text._Z8kernelK1PfS_f    --------------------------
	.section	.text._Z8kernelK1PfS_f,"ax",@progbits
	.align	128
        .global         _Z8kernelK1PfS_f
        .type           _Z8kernelK1PfS_f,@function
        .size           _Z8kernelK1PfS_f,(.L_x_2 - _Z8kernelK1PfS_f)
        .other          _Z8kernelK1PfS_f,@"STO_CUDA_ENTRY STV_DEFAULT"
_Z8kernelK1PfS_f:
.text._Z8kernelK1PfS_f:
[----:B------:R-:W-:Y:S01]  /*0000*/  LDC R1, c[0x0][0x37c] ;  /* 0x0000df00ff017b82 */ /* 0x000fe20000000800 */
[----:B------:R-:W0:Y:S01]  /*0010*/  S2R R11, SR_CTAID.X ;  /* 0x00000000000b7919 */ /* 0x000e220000002500 */
[----:B------:R-:W0:Y:S01]  /*0020*/  LDCU UR7, c[0x0][0x360] ;  /* 0x00006c00ff0777ac */ /* 0x000e220008000800 */
[----:B------:R-:W0:Y:S02]  /*0030*/  S2R R0, SR_TID.X ;  /* 0x0000000000007919 */ /* 0x000e240000002100 */
[----:B0-----:R-:W-:-:S05]  /*0040*/  IMAD R11, R11, UR7, R0 ;  /* 0x000000070b0b7c24 */ /* 0x001fca000f8e0200 */
[----:B------:R-:W-:-:S13]  /*0050*/  ISETP.GT.AND P0, PT, R11, 0x1f, PT ;  /* 0x0000001f0b00780c */ /* 0x000fda0003f04270 */
[----:B------:R-:W-:Y:S05]  /*0060*/  @P0 EXIT ;  /* 0x000000000000094d */ /* 0x000fea0003800000 */
[----:B------:R-:W0:Y:S01]  /*0070*/  S2UR UR6, SR_CgaCtaId ;  /* 0x00000000000679c3 */ /* 0x000e220000008800 */
[----:B------:R-:W1:Y:S01]  /*0080*/  LDCU UR8, c[0x0][0x370] ;  /* 0x00006e00ff0877ac */ /* 0x000e620008000800 */
[----:B------:R-:W-:Y:S01]  /*0090*/  UMOV UR4, 0x400 ;  /* 0x0000040000047882 */ /* 0x000fe20000000000 */
[----:B------:R-:W-:-:S05]  /*00a0*/  UIADD3 UR9, UPT, UPT, UR7, -0x1, URZ ;  /* 0xffffffff07097890 */ /* 0x000fca000fffe0ff */
[----:B------:R-:W2:Y:S01]  /*00b0*/  LDC R8, c[0x0][0x390] ;  /* 0x0000e400ff087b82 */ /* 0x000ea20000000800 */
[----:B------:R-:W-:Y:S01]  /*00c0*/  UIADD3 UR5, UPT, UPT, UR4, 0x18, URZ ;  /* 0x0000001804057890 */ /* 0x000fe2000fffe0ff */
[----:B------:R-:W3:Y:S01]  /*00d0*/  LDCU.64 UR10, c[0x0][0x358] ;  /* 0x00006b00ff0a77ac */ /* 0x000ee20008000a00 */
[----:B------:R-:W-:Y:S01]  /*00e0*/  ISETP.NE.AND P0, PT, R0, UR9, PT ;  /* 0x0000000900007c0c */ /* 0x000fe2000bf05270 */
[----:B------:R-:W4:Y:S04]  /*00f0*/  LDCU UR12, c[0x0][0x390] ;  /* 0x00007200ff0c77ac */ /* 0x000f280008000800 */
[----:B------:R-:W3:Y:S08]  /*0100*/  LDC.64 R2, c[0x0][0x380] ;  /* 0x0000e000ff027b82 */ /* 0x000ef00000000a00 */
[----:B------:R-:W3:Y:S01]  /*0110*/  LDC.64 R4, c[0x0][0x388] ;  /* 0x0000e200ff047b82 */ /* 0x000ee20000000a00 */
[----:B0-----:R-:W-:-:S02]  /*0120*/  ULEA UR4, UR6, UR4, 0x18 ;  /* 0x0000000406047291 */ /* 0x001fc4000f8ec0ff */
[----:B------:R-:W-:Y:S02]  /*0130*/  ULEA UR5, UR6, UR5, 0x18 ;  /* 0x0000000506057291 */ /* 0x000fe4000f8ec0ff */
[----:B-1----:R-:W-:Y:S02]  /*0140*/  UIMAD UR6, UR7, UR8, URZ ;  /* 0x00000008070672a4 */ /* 0x002fe4000f8e02ff */
[----:B------:R-:W-:Y:S01]  /*0150*/  LEA R9, R0, UR4, 0x2 ;  /* 0x0000000400097c11 */ /* 0x000fe2000f8e10ff */
[----:B--2---:R-:W-:Y:S01]  /*0160*/  FADD R8, -R8, 1 ;  /* 0x3f80000008087421 */ /* 0x004fe20000000100 */
[----:B----4-:R-:W-:-:S08]  /*0170*/  LEA R0, R0, UR5, 0x2 ;  /* 0x0000000500007c11 */ /* 0x010fd0000f8e10ff */
.L_x_0:
[----:B0--3--:R-:W-:-:S04]  /*0180*/  IMAD.WIDE R6, R11, 0x4, R2 ;  /* 0x000000040b067825 */ /* 0x009fc800078e0202 */
[C---:B------:R-:W-:Y:S01]  /*0190*/  IMAD.WIDE R12, R11.reuse, 0x4, R4 ;  /* 0x000000040b0c7825 */ /* 0x040fe200078e0204 */
[----:B------:R-:W2:Y:S04]  /*01a0*/  LDG.E R10, desc[UR10][R6.64] ;  /* 0x0000000a060a7981 */ /* 0x000ea8000c1e1900 */
[----:B------:R-:W3:Y:S04]  /*01b0*/  LDG.E R15, desc[UR10][R12.64] ;  /* 0x0000000a0c0f7981 */ /* 0x000ee8000c1e1900 */
[----:B------:R-:W4:Y:S04]  /*01c0*/  @!P0 LDG.E R14, desc[UR10][R6.64+0x4] ;  /* 0x0000040a060e8981 */ /* 0x000f28000c1e1900 */
[----:B------:R-:W5:Y:S04]  /*01d0*/  @!P0 LDG.E R17, desc[UR10][R12.64+0x4] ;  /* 0x0000040a0c118981 */ /* 0x000f68000c1e1900 */
[----:B------:R-:W5:Y:S04]  /*01e0*/  @!P0 LDG.E R16, desc[UR10][R6.64+0x8] ;  /* 0x0000080a06108981 */ /* 0x000f68000c1e1900 */
[----:B------:R-:W5:Y:S01]  /*01f0*/  @!P0 LDG.E R19, desc[UR10][R12.64+0x8] ;  /* 0x0000080a0c138981 */ /* 0x000f62000c1e1900 */
[----:B------:R-:W-:Y:S05]  /*0200*/  WARPSYNC.ALL ;  /* 0x0000000000007948 */ /* 0x000fea0003800000 */
[----:B------:R-:W-:-:S04]  /*0210*/  IADD3 R11, PT, PT, R11, UR6, RZ ;  /* 0x000000060b0b7c10 */ /* 0x000fc8000fffe0ff */
[----:B------:R-:W-:Y:S01]  /*0220*/  ISETP.GE.AND P1, PT, R11, 0x20, PT ;  /* 0x000000200b00780c */ /* 0x000fe20003f26270 */
[----:B--2---:R-:W-:Y:S04]  /*0230*/  STS [R9], R10 ;  /* 0x0000000a09007388 */ /* 0x004fe80000000800 */
[----:B---3--:R-:W-:Y:S04]  /*0240*/  STS [R0], R15 ;  /* 0x0000000f00007388 */ /* 0x008fe80000000800 */
[----:B----4-:R-:W-:Y:S04]  /*0250*/  @!P0 STS [R9+0x4], R14 ;  /* 0x0000040e09008388 */ /* 0x010fe80000000800 */
[----:B-----5:R-:W-:Y:S04]  /*0260*/  @!P0 STS [R0+0x4], R17 ;  /* 0x0000041100008388 */ /* 0x020fe80000000800 */
[----:B------:R-:W-:Y:S04]  /*0270*/  @!P0 STS [R9+0x8], R16 ;  /* 0x0000081009008388 */ /* 0x000fe80000000800 */
[----:B------:R-:W-:Y:S01]  /*0280*/  @!P0 STS [R0+0x8], R19 ;  /* 0x0000081300008388 */ /* 0x000fe20000000800 */
[----:B------:R-:W-:Y:S06]  /*0290*/  BAR.SYNC.DEFER_BLOCKING 0x0 ;  /* 0x0000000000007b1d */ /* 0x000fec0000010000 */
[----:B------:R-:W-:Y:S04]  /*02a0*/  LDS R18, [R0] ;  /* 0x0000000000127984 */ /* 0x000fe80000000800 */
[----:B------:R-:W0:Y:S04]  /*02b0*/  LDS R21, [R0+0x4] ;  /* 0x0000040000157984 */ /* 0x000e280000000800 */
[----:B------:R-:W-:Y:S04]  /*02c0*/  LDS R12, [R9] ;  /* 0x00000000090c7984 */ /* 0x000fe80000000800 */
[----:B------:R-:W1:Y:S04]  /*02d0*/  LDS R13, [R9+0x4] ;  /* 0x00000400090d7984 */ /* 0x000e680000000800 */
[----:B------:R-:W2:Y:S04]  /*02e0*/  LDS R23, [R0+0x8] ;  /* 0x0000080000177984 */ /* 0x000ea80000000800 */
[----:B------:R-:W3:Y:S01]  /*02f0*/  LDS R15, [R9+0x8] ;  /* 0x00000800090f7984 */ /* 0x000ee20000000800 */
[----:B0-----:R-:W-:Y:S01]  /*0300*/  FADD R18, R18, R21 ;  /* 0x0000001512127221 */ /* 0x001fe20000000000 */
[----:B-1----:R-:W-:-:S03]  /*0310*/  FADD R12, R12, R13 ;  /* 0x0000000d0c0c7221 */ /* 0x002fc60000000000 */
[----:B--2---:R-:W-:Y:S01]  /*0320*/  FADD R23, R18, R23 ;  /* 0x0000001712177221 */ /* 0x004fe20000000000 */
[----:B---3--:R-:W-:-:S03]  /*0330*/  FADD R12, R12, R15 ;  /* 0x0000000f0c0c7221 */ /* 0x008fc60000000000 */
[----:B------:R-:W-:-:S04]  /*0340*/  FMUL R23, R8, R23 ;  /* 0x0000001708177220 */ /* 0x000fc80000400000 */
[----:B------:R-:W-:-:S05]  /*0350*/  FFMA R23, R12, UR12, R23 ;  /* 0x0000000c0c177c23 */ /* 0x000fca0008000017 */
[----:B------:R0:W-:Y:S01]  /*0360*/  STG.E desc[UR10][R6.64], R23 ;  /* 0x0000001706007986 */ /* 0x0001e2000c10190a */
[----:B------:R-:W-:Y:S05]  /*0370*/  @!P1 BRA `(.L_x_0) ;  /* 0xfffffffc00809947 */ /* 0x000fea000383ffff */
[----:B------:R-:W-:Y:S05]  /*0380*/  EXIT ;  /* 0x000000000000794d */ /* 0x000fea0003800000 */
.L_x_1:
[----:B------:R-:W-:-:S00]  /*0390*/  BRA `(.L_x_1) ;  /* 0xfffffffc00fc7947 */ /* 0x000fc0000383ffff */
[----:B------:R-:W-:-:S00]  /*03a0*/  NOP ;  /* 0x0000000000007918 */ /* 0x000fc00000000000 */
        /* <DEDUP_REMOVED lines=13> */
.L_x_2:


//--------------------- .nv.shared._Z8kernelK1PfS_f --------------------------
	.section	.nv.shared._Z8kernelK1PfS_f,"aw",@nobits
	.sectionflags	@""
	.align	4
.nv.shared._Z8kernelK1PfS_f:
	.zero		1072


//--------------------- .nv.shared.reserved.0     --------------------------
	.section	.nv.shared.reserved.0,"aw",@nobits
	.weak		__nv_reservedSMEM_offset_0_alias
	.size		__nv_reservedSMEM_offset_0_alias, 0, 64
	.other		__nv_reservedSMEM_offset_0_alias,@"STO_CUDA_RESERVED_SHARED STV_DEFAULT"
__nv_reservedSMEM_offset_0_alias:
	.zero		0
	.zero		64


//--------------------- .nv.constant0._Z8kernelK1PfS_f --------------------------
	.section	.nv.constant0._Z8kernelK1PfS_f,"a",@progbits
	.sectionflags	@""
	.align	4
.nv.constant0._Z8kernelK1PfS_f:
	.zero		916


//--------------------- SYMBOLS --------------------------

	.type		.nv.reservedSmem.offset0,@object
	.size		.nv.reservedSmem.offset0,0x4
	.type		.nv.reservedSmem.cap,@object
	.size		.nv.reservedSmem.cap,0x4
